//
// Generated by NVIDIA NVVM Compiler
//
// Compiler Build ID: CL-36424714
// Cuda compilation tools, release 13.0, V13.0.88
// Based on NVVM 20.0.0
//

.version 9.0
.target sm_100
.address_size 64

	// .globl	_Z9prefixSumPiS_
// _ZZ9prefixSumPiS_E11partial_sum has been demoted
// temp has been demoted

.visible .entry _Z9prefixSumPiS_(
	.param .u64 .ptr .align 1 _Z9prefixSumPiS__param_0,
	.param .u64 .ptr .align 1 _Z9prefixSumPiS__param_1
)
{
	.reg .pred 	%p<5>;
	.reg .b32 	%r<21>;
	.reg .b64 	%rd<9>;
	// demoted variable
	.shared .align 4 .b8 _ZZ9prefixSumPiS_E11partial_sum[64];
	ld.param.u64 	%rd2, [_Z9prefixSumPiS__param_0];
	ld.param.u64 	%rd1, [_Z9prefixSumPiS__param_1];
	cvta.to.global.u64 	%rd3, %rd2;
	mov.u32 	%r1, %ctaid.x;
	mov.u32 	%r2, %ntid.x;
	mov.u32 	%r3, %tid.x;
	mad.lo.s32 	%r7, %r1, %r2, %r3;
	mul.wide.s32 	%rd4, %r7, 4;
	add.s64 	%rd5, %rd3, %rd4;
	ld.global.u32 	%r8, [%rd5];
	shl.b32 	%r9, %r3, 2;
	mov.u32 	%r10, _ZZ9prefixSumPiS_E11partial_sum;
	add.s32 	%r4, %r10, %r9;
	st.shared.u32 	[%r4], %r8;
	bar.sync 	0;
	setp.lt.u32 	%p1, %r2, 2;
	@%p1 bra 	$L__BB0_5;
	mov.b32 	%r20, 1;
$L__BB0_2:
	shl.b32 	%r6, %r20, 1;
	add.s32 	%r12, %r6, -1;
	and.b32  	%r13, %r12, %r3;
	setp.ne.s32 	%p2, %r13, 0;
	@%p2 bra 	$L__BB0_4;
	shl.b32 	%r14, %r20, 2;
	add.s32 	%r15, %r4, %r14;
	ld.shared.u32 	%r16, [%r15];
	ld.shared.u32 	%r17, [%r4];
	add.s32 	%r18, %r17, %r16;
	st.shared.u32 	[%r4], %r18;
$L__BB0_4:
	bar.sync 	0;
	setp.lt.u32 	%p3, %r6, %r2;
	mov.u32 	%r20, %r6;
	@%p3 bra 	$L__BB0_2;
$L__BB0_5:
	setp.ne.s32 	%p4, %r3, 0;
	@%p4 bra 	$L__BB0_7;
	ld.shared.u32 	%r19, [_ZZ9prefixSumPiS_E11partial_sum];
	cvta.to.global.u64 	%rd6, %rd1;
	mul.wide.u32 	%rd7, %r1, 4;
	add.s64 	%rd8, %rd6, %rd7;
	st.global.u32 	[%rd8], %r19;
$L__BB0_7:
	ret;

}
	// .globl	_Z4scanPiS_i
.visible .entry _Z4scanPiS_i(
	.param .u64 .ptr .align 1 _Z4scanPiS_i_param_0,
	.param .u64 .ptr .align 1 _Z4scanPiS_i_param_1,
	.param .u32 _Z4scanPiS_i_param_2
)
{
	.reg .pred 	%p<4>;
	.reg .b32 	%r<19>;
	.reg .b64 	%rd<9>;
	// demoted variable
	.shared .align 4 .b8 temp[64];
	ld.param.u64 	%rd1, [_Z4scanPiS_i_param_0];
	ld.param.u64 	%rd2, [_Z4scanPiS_i_param_1];
	ld.param.u32 	%r5, [_Z4scanPiS_i_param_2];
	cvta.to.global.u64 	%rd3, %rd2;
	mov.u32 	%r1, %tid.x;
	mul.wide.u32 	%rd4, %r1, 4;
	add.s64 	%rd5, %rd3, %rd4;
	ld.global.u32 	%r6, [%rd5];
	shl.b32 	%r7, %r1, 2;
	mov.u32 	%r8, temp;
	add.s32 	%r2, %r8, %r7;
	st.shared.u32 	[%r2], %r6;
	bar.sync 	0;
	setp.lt.s32 	%p1, %r5, 2;
	@%p1 bra 	$L__BB1_5;
	mov.b32 	%r18, 1;
$L__BB1_2:
	setp.lt.u32 	%p2, %r1, %r18;
	@%p2 bra 	$L__BB1_4;
	sub.s32 	%r10, %r1, %r18;
	shl.b32 	%r11, %r10, 2;
	add.s32 	%r13, %r8, %r11;
	ld.shared.u32 	%r14, [%r13];
	ld.shared.u32 	%r15, [%r2];
	add.s32 	%r16, %r15, %r14;
	st.shared.u32 	[%r2], %r16;
$L__BB1_4:
	bar.sync 	0;
	shl.b32 	%r18, %r18, 1;
	setp.lt.s32 	%p3, %r18, %r5;
	@%p3 bra 	$L__BB1_2;
$L__BB1_5:
	cvta.to.global.u64 	%rd6, %rd1;
	ld.shared.u32 	%r17, [%r2];
	add.s64 	%rd8, %rd6, %rd4;
	st.global.u32 	[%rd8], %r17;
	ret;

}


// ===== COMPILED SASS (sm_100) =====

	.target	sm_100

	.elftype	@"ET_EXEC"


//--------------------- .note.nv.tkinfo           --------------------------
	.section	.note.nv.tkinfo,"",@"SHT_NOTE"
	.sectionflags	@"SHF_NOTE_NV_TKINFO"
	.tkinfo
        /*0018*/ 	.word	0x00000002
        /*0030*/ 	.string	""
        /*0030*/ 	.string	"ptxas"
        /*0030*/ 	.string	"Cuda compilation tools, release 13.0, V13.0.88"
        /*0030*/ 	.string	"Build cuda_13.0.r13.0/compiler.36424714_0"
        /*0030*/ 	.string	"-arch sm_100 -m 64 "



//--------------------- .note.nv.cuinfo           --------------------------
	.section	.note.nv.cuinfo,"",@"SHT_NOTE"
	.sectionflags	@"SHF_NOTE_NV_CUINFO"
        /*0018*/ 	.short	0x0002
        /*001a*/ 	.short	0x0064
        /*001c*/ 	.short	0x0082
	.zero		2


//--------------------- .nv.info                  --------------------------
	.section	.nv.info,"",@"SHT_CUDA_INFO"
	.align	4


	//----- nvinfo : EIATTR_REGCOUNT
	.align		4
        /*0000*/ 	.byte	0x04, 0x2f
        /*0002*/ 	.short	(.L_1 - .L_0)
	.align		4
.L_0:
        /*0004*/ 	.word	index@(_Z9prefixSumPiS_)
        /*0008*/ 	.word	0x0000000b


	//----- nvinfo : EIATTR_FRAME_SIZE
	.align		4
.L_1:
        /*000c*/ 	.byte	0x04, 0x11
        /*000e*/ 	.short	(.L_3 - .L_2)
	.align		4
.L_2:
        /*0010*/ 	.word	index@(_Z9prefixSumPiS_)
        /*0014*/ 	.word	0x00000000


	//----- nvinfo : EIATTR_REGCOUNT
	.align		4
.L_3:
        /*0018*/ 	.byte	0x04, 0x2f
        /*001a*/ 	.short	(.L_5 - .L_4)
	.align		4
.L_4:
        /*001c*/ 	.word	index@(_Z4scanPiS_i)
        /*0020*/ 	.word	0x0000000a


	//----- nvinfo : EIATTR_FRAME_SIZE
	.align		4
.L_5:
        /*0024*/ 	.byte	0x04, 0x11
        /*0026*/ 	.short	(.L_7 - .L_6)
	.align		4
.L_6:
        /*0028*/ 	.word	index@(_Z4scanPiS_i)
        /*002c*/ 	.word	0x00000000


	//----- nvinfo : EIATTR_MIN_STACK_SIZE
	.align		4
.L_7:
        /*0030*/ 	.byte	0x04, 0x12
        /*0032*/ 	.short	(.L_9 - .L_8)
	.align		4
.L_8:
        /*0034*/ 	.word	index@(_Z4scanPiS_i)
        /*0038*/ 	.word	0x00000000


	//----- nvinfo : EIATTR_MIN_STACK_SIZE
	.align		4
.L_9:
        /*003c*/ 	.byte	0x04, 0x12
        /*003e*/ 	.short	(.L_11 - .L_10)
	.align		4
.L_10:
        /*0040*/ 	.word	index@(_Z9prefixSumPiS_)
        /*0044*/ 	.word	0x00000000
.L_11:


//--------------------- .nv.compat                --------------------------
	.section	.nv.compat,"",@"SHT_CUDA_COMPAT_INFO"
	.align	4
        /*0000*/ 	.byte	0x02, 0x09, 0x00, 0x00, 0x02, 0x02, 0x01, 0x00, 0x02, 0x05, 0x05, 0x00, 0x03, 0x07, 0x01, 0x01
        /*0010*/ 	.byte	0x02, 0x03, 0x00, 0x00, 0x02, 0x06, 0x01, 0x00, 0x04, 0x0b, 0x08, 0x00, 0x09, 0x00, 0x00, 0x00
        /*0020*/ 	.byte	0x00, 0x00, 0x00, 0x00


//--------------------- .nv.info._Z4scanPiS_i     --------------------------
	.section	.nv.info._Z4scanPiS_i,"",@"SHT_CUDA_INFO"
	.sectionflags	@""
	.align	4


	//----- nvinfo : EIATTR_CUDA_API_VERSION
	.align		4
        /*0000*/ 	.byte	0x04, 0x37
        /*0002*/ 	.short	(.L_13 - .L_12)
.L_12:
        /*0004*/ 	.word	0x00000082


	//----- nvinfo : EIATTR_KPARAM_INFO
	.align		4
.L_13:
        /*0008*/ 	.byte	0x04, 0x17
        /*000a*/ 	.short	(.L_15 - .L_14)
.L_14:
        /*000c*/ 	.word	0x00000000
        /*0010*/ 	.short	0x0002
        /*0012*/ 	.short	0x0010
        /*0014*/ 	.byte	0x00, 0xf0, 0x11, 0x00


	//----- nvinfo : EIATTR_KPARAM_INFO
	.align		4
.L_15:
        /*0018*/ 	.byte	0x04, 0x17
        /*001a*/ 	.short	(.L_17 - .L_16)
.L_16:
        /*001c*/ 	.word	0x00000000
        /*0020*/ 	.short	0x0001
        /*0022*/ 	.short	0x0008
        /*0024*/ 	.byte	0x00, 0xf5, 0x21, 0x00


	//----- nvinfo : EIATTR_KPARAM_INFO
	.align		4
.L_17:
        /*0028*/ 	.byte	0x04, 0x17
        /*002a*/ 	.short	(.L_19 - .L_18)
.L_18:
        /*002c*/ 	.word	0x00000000
        /*0030*/ 	.short	0x0000
        /*0032*/ 	.short	0x0000
        /*0034*/ 	.byte	0x00, 0xf5, 0x21, 0x00


	//----- nvinfo : EIATTR_SPARSE_MMA_MASK
	.align		4
.L_19:
        /*0038*/ 	.byte	0x03, 0x50
        /*003a*/ 	.short	0x0000


	//----- nvinfo : EIATTR_MAXREG_COUNT
	.align		4
        /*003c*/ 	.byte	0x03, 0x1b
        /*003e*/ 	.short	0x00ff


	//----- nvinfo : EIATTR_NUM_BARRIERS
	.align		4
        /*0040*/ 	.byte	0x02, 0x4c
        /*0042*/ 	.byte	0x01
	.zero		1


	//----- nvinfo : EIATTR_MERCURY_ISA_VERSION
	.align		4
        /*0044*/ 	.byte	0x03, 0x5f
        /*0046*/ 	.short	0x0101


	//----- nvinfo : EIATTR_VRC_CTA_INIT_COUNT
	.align		4
        /*0048*/ 	.byte	0x02, 0x4a
	.zero		1
	.zero		1


	//----- nvinfo : EIATTR_EXIT_INSTR_OFFSETS
	.align		4
        /*004c*/ 	.byte	0x04, 0x1c
        /*004e*/ 	.short	(.L_21 - .L_20)


	//   ....[0]....
.L_20:
        /*0050*/ 	.word	0x00000200


	//----- nvinfo : EIATTR_CBANK_PARAM_SIZE
	.align		4
.L_21:
        /*0054*/ 	.byte	0x03, 0x19
        /*0056*/ 	.short	0x0014


	//----- nvinfo : EIATTR_PARAM_CBANK
	.align		4
        /*0058*/ 	.byte	0x04, 0x0a
        /*005a*/ 	.short	(.L_23 - .L_22)
	.align		4
.L_22:
        /*005c*/ 	.word	index@(.nv.constant0._Z4scanPiS_i)
        /*0060*/ 	.short	0x0380
        /*0062*/ 	.short	0x0014


	//----- nvinfo : EIATTR_SW_WAR
	.align		4
.L_23:
        /*0064*/ 	.byte	0x04, 0x36
        /*0066*/ 	.short	(.L_25 - .L_24)
.L_24:
        /*0068*/ 	.word	0x00000008
.L_25:


//--------------------- .nv.info._Z9prefixSumPiS_ --------------------------
	.section	.nv.info._Z9prefixSumPiS_,"",@"SHT_CUDA_INFO"
	.sectionflags	@""
	.align	4


	//----- nvinfo : EIATTR_CUDA_API_VERSION
	.align		4
        /*0000*/ 	.byte	0x04, 0x37
        /*0002*/ 	.short	(.L_27 - .L_26)
.L_26:
        /*0004*/ 	.word	0x00000082


	//----- nvinfo : EIATTR_KPARAM_INFO
	.align		4
.L_27:
        /*0008*/ 	.byte	0x04, 0x17
        /*000a*/ 	.short	(.L_29 - .L_28)
.L_28:
        /*000c*/ 	.word	0x00000000
        /*0010*/ 	.short	0x0001
        /*0012*/ 	.short	0x0008
        /*0014*/ 	.byte	0x00, 0xf5, 0x21, 0x00


	//----- nvinfo : EIATTR_KPARAM_INFO
	.align		4
.L_29:
        /*0018*/ 	.byte	0x04, 0x17
        /*001a*/ 	.short	(.L_31 - .L_30)
.L_30:
        /*001c*/ 	.word	0x00000000
        /*0020*/ 	.short	0x0000
        /*0022*/ 	.short	0x0000
        /*0024*/ 	.byte	0x00, 0xf5, 0x21, 0x00


	//----- nvinfo : EIATTR_SPARSE_MMA_MASK
	.align		4
.L_31:
        /*0028*/ 	.byte	0x03, 0x50
        /*002a*/ 	.short	0x0000


	//----- nvinfo : EIATTR_MAXREG_COUNT
	.align		4
        /*002c*/ 	.byte	0x03, 0x1b
        /*002e*/ 	.short	0x00ff


	//----- nvinfo : EIATTR_NUM_BARRIERS
	.align		4
        /*0030*/ 	.byte	0x02, 0x4c
        /*0032*/ 	.byte	0x01
	.zero		1


	//----- nvinfo : EIATTR_MERCURY_ISA_VERSION
	.align		4
        /*0034*/ 	.byte	0x03, 0x5f
        /*0036*/ 	.short	0x0101


	//----- nvinfo : EIATTR_VRC_CTA_INIT_COUNT
	.align		4
        /*0038*/ 	.byte	0x02, 0x4a
	.zero		1
	.zero		1


	//----- nvinfo : EIATTR_EXIT_INSTR_OFFSETS
	.align		4
        /*003c*/ 	.byte	0x04, 0x1c
        /*003e*/ 	.short	(.L_33 - .L_32)


	//   ....[0]....
.L_32:
        /*0040*/ 	.word	0x000001f0


	//   ....[1]....
        /*0044*/ 	.word	0x00000270


	//----- nvinfo : EIATTR_CBANK_PARAM_SIZE
	.align		4
.L_33:
        /*0048*/ 	.byte	0x03, 0x19
        /*004a*/ 	.short	0x0010


	//----- nvinfo : EIATTR_PARAM_CBANK
	.align		4
        /*004c*/ 	.byte	0x04, 0x0a
        /*004e*/ 	.short	(.L_35 - .L_34)
	.align		4
.L_34:
        /*0050*/ 	.word	index@(.nv.constant0._Z9prefixSumPiS_)
        /*0054*/ 	.short	0x0380
        /*0056*/ 	.short	0x0010


	//----- nvinfo : EIATTR_SW_WAR
	.align		4
.L_35:
        /*0058*/ 	.byte	0x04, 0x36
        /*005a*/ 	.short	(.L_37 - .L_36)
.L_36:
        /*005c*/ 	.word	0x00000008
.L_37:


//--------------------- .nv.callgraph             --------------------------
	.section	.nv.callgraph,"",@"SHT_CUDA_CALLGRAPH"
	.align	4
	.sectionentsize	8
	.align		4
        /*0000*/ 	.word	0x00000000
	.align		4
        /*0004*/ 	.word	0xffffffff
	.align		4
        /*0008*/ 	.word	0x00000000
	.align		4
        /*000c*/ 	.word	0xfffffffe
	.align		4
        /*0010*/ 	.word	0x00000000
	.align		4
        /*0014*/ 	.word	0xfffffffd
	.align		4
        /*0018*/ 	.word	0x00000000
	.align		4
        /*001c*/ 	.word	0xfffffffc


//--------------------- .text._Z4scanPiS_i        --------------------------
	.section	.text._Z4scanPiS_i,"ax",@progbits
	.align	128
        .global         _Z4scanPiS_i
        .type           _Z4scanPiS_i,@function
        .size           _Z4scanPiS_i,(.L_x_6 - _Z4scanPiS_i)
        .other          _Z4scanPiS_i,@"STO_CUDA_ENTRY STV_DEFAULT"
_Z4scanPiS_i:
.text._Z4scanPiS_i:
[----:B------:R-:W-:Y:S01]  /*0000*/  LDC R1, c[0x0][0x37c] ;  /* 0x0000df00ff017b82 */ /* 0x000fe20000000800 */
[----:B------:R-:W0:Y:S07]  /*0010*/  S2R R7, SR_TID.X ;  /* 0x0000000000077919 */ /* 0x000e2e0000002100 */
[----:B------:R-:W0:Y:S01]  /*0020*/  LDC.64 R2, c[0x0][0x388] ;  /* 0x0000e200ff027b82 */ /* 0x000e220000000a00 */
[----:B------:R-:W1:Y:S01]  /*0030*/  LDCU.64 UR6, c[0x0][0x358] ;  /* 0x00006b00ff0677ac */ /* 0x000e620008000a00 */
[----:B------:R-:W2:Y:S01]  /*0040*/  LDCU UR8, c[0x0][0x390] ;  /* 0x00007200ff0877ac */ /* 0x000ea20008000800 */
[----:B0-----:R-:W-:-:S06]  /*0050*/  IMAD.WIDE.U32 R2, R7, 0x4, R2 ;  /* 0x0000000407027825 */ /* 0x001fcc00078e0002 */
[----:B-1----:R-:W3:Y:S01]  /*0060*/  LDG.E R2, desc[UR6][R2.64] ;  /* 0x0000000602027981 */ /* 0x002ee2000c1e1900 */
[----:B------:R-:W0:Y:S01]  /*0070*/  S2UR UR5, SR_CgaCtaId ;  /* 0x00000000000579c3 */ /* 0x000e220000008800 */
[----:B------:R-:W-:Y:S01]  /*0080*/  UMOV UR4, 0x400 ;  /* 0x0000040000047882 */ /* 0x000fe20000000000 */
[----:B--2---:R-:W-:Y:S02]  /*0090*/  UISETP.GE.AND UP0, UPT, UR8, 0x2, UPT ;  /* 0x000000020800788c */ /* 0x004fe4000bf06270 */
[----:B0-----:R-:W-:-:S06]  /*00a0*/  ULEA UR4, UR5, UR4, 0x18 ;  /* 0x0000000405047291 */ /* 0x001fcc000f8ec0ff */
[----:B------:R-:W-:-:S05]  /*00b0*/  LEA R5, R7, UR4, 0x2 ;  /* 0x0000000407057c11 */ /* 0x000fca000f8e10ff */
[----:B---3--:R0:W-:Y:S01]  /*00c0*/  STS [R5], R2 ;  /* 0x0000000205007388 */ /* 0x0081e20000000800 */
[----:B------:R-:W-:Y:S06]  /*00d0*/  BAR.SYNC.DEFER_BLOCKING 0x0 ;  /* 0x0000000000007b1d */ /* 0x000fec0000010000 */
[----:B------:R-:W-:Y:S05]  /*00e0*/  BRA.U !UP0, `(.L_x_0) ;  /* 0x0000000108347547 */ /* 0x000fea000b800000 */
[----:B------:R-:W1:Y:S01]  /*00f0*/  LDCU UR8, c[0x0][0x390] ;  /* 0x00007200ff0877ac */ /* 0x000e620008000800 */
[----:B------:R-:W-:-:S05]  /*0100*/  UMOV UR5, 0x1 ;  /* 0x0000000100057882 */ /* 0x000fca0000000000 */
.L_x_1:
[----:B------:R-:W-:-:S13]  /*0110*/  ISETP.GE.U32.AND P0, PT, R7, UR5, PT ;  /* 0x0000000507007c0c */ /* 0x000fda000bf06070 */
[----:B------:R-:W-:Y:S01]  /*0120*/  @P0 VIADD R0, R7, -UR5 ;  /* 0x8000000507000c36 */ /* 0x000fe20008000000 */
[----:B------:R-:W-:Y:S01]  /*0130*/  @P0 LDS R3, [R5] ;  /* 0x0000000005030984 */ /* 0x000fe20000000800 */
[----:B------:R-:W-:-:S03]  /*0140*/  USHF.L.U32 UR5, UR5, 0x1, URZ ;  /* 0x0000000105057899 */ /* 0x000fc600080006ff */
[----:B------:R-:W-:Y:S01]  /*0150*/  @P0 LEA R0, R0, UR4, 0x2 ;  /* 0x0000000400000c11 */ /* 0x000fe2000f8e10ff */
[----:B-1----:R-:W-:-:S05]  /*0160*/  UISETP.GE.AND UP0, UPT, UR5, UR8, UPT ;  /* 0x000000080500728c */ /* 0x002fca000bf06270 */
[----:B------:R-:W0:Y:S02]  /*0170*/  @P0 LDS R0, [R0] ;  /* 0x0000000000000984 */ /* 0x000e240000000800 */
[----:B0-2---:R-:W-:-:S05]  /*0180*/  @P0 IADD3 R2, PT, PT, R0, R3, RZ ;  /* 0x0000000300020210 */ /* 0x005fca0007ffe0ff */
[----:B------:R2:W-:Y:S01]  /*0190*/  @P0 STS [R5], R2 ;  /* 0x0000000205000388 */ /* 0x0005e20000000800 */
[----:B------:R-:W-:Y:S06]  /*01a0*/  BAR.SYNC.DEFER_BLOCKING 0x0 ;  /* 0x0000000000007b1d */ /* 0x000fec0000010000 */
[----:B------:R-:W-:Y:S05]  /*01b0*/  BRA.U !UP0, `(.L_x_1) ;  /* 0xfffffffd08d47547 */ /* 0x000fea000b83ffff */
.L_x_0:
[----:B0-2---:R-:W0:Y:S01]  /*01c0*/  LDS R5, [R5] ;  /* 0x0000000005057984 */ /* 0x005e220000000800 */
[----:B------:R-:W1:Y:S02]  /*01d0*/  LDC.64 R2, c[0x0][0x380] ;  /* 0x0000e000ff027b82 */ /* 0x000e640000000a00 */
[----:B-1----:R-:W-:-:S05]  /*01e0*/  IMAD.WIDE.U32 R2, R7, 0x4, R2 ;  /* 0x0000000407027825 */ /* 0x002fca00078e0002 */
[----:B0-----:R-:W-:Y:S01]  /*01f0*/  STG.E desc[UR6][R2.64], R5 ;  /* 0x0000000502007986 */ /* 0x001fe2000c101906 */
[----:B------:R-:W-:Y:S05]  /*0200*/  EXIT ;  /* 0x000000000000794d */ /* 0x000fea0003800000 */
.L_x_2:
[----:B------:R-:W-:-:S00]  /*0210*/  BRA `(.L_x_2) ;  /* 0xfffffffc00fc7947 */ /* 0x000fc0000383ffff */
[----:B------:R-:W-:-:S00]  /*0220*/  NOP ;  /* 0x0000000000007918 */ /* 0x000fc00000000000 */
        /* <DEDUP_REMOVED lines=13> */
.L_x_6:


//--------------------- .text._Z9prefixSumPiS_    --------------------------
	.section	.text._Z9prefixSumPiS_,"ax",@progbits
	.align	128
        .global         _Z9prefixSumPiS_
        .type           _Z9prefixSumPiS_,@function
        .size           _Z9prefixSumPiS_,(.L_x_7 - _Z9prefixSumPiS_)
        .other          _Z9prefixSumPiS_,@"STO_CUDA_ENTRY STV_DEFAULT"
_Z9prefixSumPiS_:
.text._Z9prefixSumPiS_:
[----:B------:R-:W-:Y:S01]  /*0000*/  LDC R1, c[0x0][0x37c] ;  /* 0x0000df00ff017b82 */ /* 0x000fe20000000800 */
[----:B------:R-:W0:Y:S07]  /*0010*/  S2R R7, SR_CTAID.X ;  /* 0x0000000000077919 */ /* 0x000e2e0000002500 */
[----:B------:R-:W1:Y:S01]  /*0020*/  LDC.64 R2, c[0x0][0x380] ;  /* 0x0000e000ff027b82 */ /* 0x000e620000000a00 */
[----:B------:R-:W0:Y:S01]  /*0030*/  LDCU UR8, c[0x0][0x360] ;  /* 0x00006c00ff0877ac */ /* 0x000e220008000800 */
[----:B------:R-:W0:Y:S01]  /*0040*/  S2R R6, SR_TID.X ;  /* 0x0000000000067919 */ /* 0x000e220000002100 */
[----:B------:R-:W2:Y:S01]  /*0050*/  LDCU.64 UR6, c[0x0][0x358] ;  /* 0x00006b00ff0677ac */ /* 0x000ea20008000a00 */
[----:B0-----:R-:W-:-:S04]  /*0060*/  IMAD R5, R7, UR8, R6 ;  /* 0x0000000807057c24 */ /* 0x001fc8000f8e0206 */
[----:B-1----:R-:W-:-:S06]  /*0070*/  IMAD.WIDE R2, R5, 0x4, R2 ;  /* 0x0000000405027825 */ /* 0x002fcc00078e0202 */
[----:B--2---:R-:W2:Y:S01]  /*0080*/  LDG.E R2, desc[UR6][R2.64] ;  /* 0x0000000602027981 */ /* 0x004ea2000c1e1900 */
[----:B------:R-:W0:Y:S01]  /*0090*/  S2UR UR5, SR_CgaCtaId ;  /* 0x00000000000579c3 */ /* 0x000e220000008800 */
[----:B------:R-:W-:Y:S01]  /*00a0*/  UMOV UR4, 0x400 ;  /* 0x0000040000047882 */ /* 0x000fe20000000000 */
[----:B------:R-:W-:Y:S01]  /*00b0*/  UISETP.GE.U32.AND UP0, UPT, UR8, 0x2, UPT ;  /* 0x000000020800788c */ /* 0x000fe2000bf06070 */
[----:B------:R-:W-:Y:S01]  /*00c0*/  ISETP.NE.AND P0, PT, R6, RZ, PT ;  /* 0x000000ff0600720c */ /* 0x000fe20003f05270 */
[----:B0-----:R-:W-:-:S06]  /*00d0*/  ULEA UR4, UR5, UR4, 0x18 ;  /* 0x0000000405047291 */ /* 0x001fcc000f8ec0ff */
[----:B------:R-:W-:-:S05]  /*00e0*/  LEA R5, R6, UR4, 0x2 ;  /* 0x0000000406057c11 */ /* 0x000fca000f8e10ff */
[----:B--2---:R0:W-:Y:S01]  /*00f0*/  STS [R5], R2 ;  /* 0x0000000205007388 */ /* 0x0041e20000000800 */
[----:B------:R-:W-:Y:S06]  /*0100*/  BAR.SYNC.DEFER_BLOCKING 0x0 ;  /* 0x0000000000007b1d */ /* 0x000fec0000010000 */
[----:B------:R-:W-:Y:S05]  /*0110*/  BRA.U !UP0, `(.L_x_3) ;  /* 0x0000000108347547 */ /* 0x000fea000b800000 */
[----:B------:R-:W-:-:S07]  /*0120*/  IMAD.MOV.U32 R0, RZ, RZ, 0x1 ;  /* 0x00000001ff007424 */ /* 0x000fce00078e00ff */
.L_x_4:
[----:B------:R-:W-:-:S05]  /*0130*/  IMAD.SHL.U32 R8, R0, 0x2, RZ ;  /* 0x0000000200087824 */ /* 0x000fca00078e00ff */
[----:B0-----:R-:W-:-:S04]  /*0140*/  IADD3 R2, PT, PT, R8, -0x1, RZ ;  /* 0xffffffff08027810 */ /* 0x001fc80007ffe0ff */
[----:B------:R-:W-:-:S13]  /*0150*/  LOP3.LUT P1, RZ, R2, R6, RZ, 0xc0, !PT ;  /* 0x0000000602ff7212 */ /* 0x000fda000782c0ff */
[----:B------:R-:W-:Y:S01]  /*0160*/  @!P1 IMAD R2, R0, 0x4, R5 ;  /* 0x0000000400029824 */ /* 0x000fe200078e0205 */
[----:B------:R-:W-:Y:S01]  /*0170*/  @!P1 LDS R3, [R5] ;  /* 0x0000000005039984 */ /* 0x000fe20000000800 */
[----:B------:R-:W-:-:S04]  /*0180*/  MOV R0, R8 ;  /* 0x0000000800007202 */ /* 0x000fc80000000f00 */
[----:B------:R-:W0:Y:S02]  /*0190*/  @!P1 LDS R2, [R2] ;  /* 0x0000000002029984 */ /* 0x000e240000000800 */
[----:B0-----:R-:W-:-:S05]  /*01a0*/  @!P1 IADD3 R4, PT, PT, R2, R3, RZ ;  /* 0x0000000302049210 */ /* 0x001fca0007ffe0ff */
[----:B------:R1:W-:Y:S01]  /*01b0*/  @!P1 STS [R5], R4 ;  /* 0x0000000405009388 */ /* 0x0003e20000000800 */
[----:B------:R-:W-:Y:S01]  /*01c0*/  BAR.SYNC.DEFER_BLOCKING 0x0 ;  /* 0x0000000000007b1d */ /* 0x000fe20000010000 */
[----:B------:R-:W-:-:S13]  /*01d0*/  ISETP.GE.U32.AND P1, PT, R8, UR8, PT ;  /* 0x0000000808007c0c */ /* 0x000fda000bf26070 */
[----:B-1----:R-:W-:Y:S05]  /*01e0*/  @!P1 BRA `(.L_x_4) ;  /* 0xfffffffc00d09947 */ /* 0x002fea000383ffff */
.L_x_3:
[----:B------:R-:W-:Y:S05]  /*01f0*/  @P0 EXIT ;  /* 0x000000000000094d */ /* 0x000fea0003800000 */
[----:B------:R-:W1:Y:S01]  /*0200*/  S2UR UR5, SR_CgaCtaId ;  /* 0x00000000000579c3 */ /* 0x000e620000008800 */
[----:B------:R-:W-:-:S07]  /*0210*/  UMOV UR4, 0x400 ;  /* 0x0000040000047882 */ /* 0x000fce0000000000 */
[----:B0-----:R-:W0:Y:S01]  /*0220*/  LDC.64 R2, c[0x0][0x388] ;  /* 0x0000e200ff027b82 */ /* 0x001e220000000a00 */
[----:B-1----:R-:W-:Y:S01]  /*0230*/  ULEA UR4, UR5, UR4, 0x18 ;  /* 0x0000000405047291 */ /* 0x002fe2000f8ec0ff */
[----:B0-----:R-:W-:-:S08]  /*0240*/  IMAD.WIDE.U32 R2, R7, 0x4, R2 ;  /* 0x0000000407027825 */ /* 0x001fd000078e0002 */
[----:B------:R-:W0:Y:S04]  /*0250*/  LDS R5, [UR4] ;  /* 0x00000004ff057984 */ /* 0x000e280008000800 */
[----:B0-----:R-:W-:Y:S01]  /*0260*/  STG.E desc[UR6][R2.64], R5 ;  /* 0x0000000502007986 */ /* 0x001fe2000c101906 */
[----:B------:R-:W-:Y:S05]  /*0270*/  EXIT ;  /* 0x000000000000794d */ /* 0x000fea0003800000 */
.L_x_5:
        /* <DEDUP_REMOVED lines=16> */
.L_x_7:


//--------------------- .nv.shared._Z4scanPiS_i   --------------------------
	.section	.nv.shared._Z4scanPiS_i,"aw",@nobits
	.sectionflags	@""
	.align	4
.nv.shared._Z4scanPiS_i:
	.zero		1088


//--------------------- .nv.shared.reserved.0     --------------------------
	.section	.nv.shared.reserved.0,"aw",@nobits
	.weak		__nv_reservedSMEM_offset_0_alias
	.size		__nv_reservedSMEM_offset_0_alias, 0, 64
	.other		__nv_reservedSMEM_offset_0_alias,@"STO_CUDA_RESERVED_SHARED STV_DEFAULT"
__nv_reservedSMEM_offset_0_alias:
	.zero		0
	.zero		64


//--------------------- .nv.shared._Z9prefixSumPiS_ --------------------------
	.section	.nv.shared._Z9prefixSumPiS_,"aw",@nobits
	.sectionflags	@""
	.align	4
.nv.shared._Z9prefixSumPiS_:
	.zero		1088


//--------------------- .nv.constant0._Z4scanPiS_i --------------------------
	.section	.nv.constant0._Z4scanPiS_i,"a",@progbits
	.sectionflags	@""
	.align	4
.nv.constant0._Z4scanPiS_i:
	.zero		916


//--------------------- .nv.constant0._Z9prefixSumPiS_ --------------------------
	.section	.nv.constant0._Z9prefixSumPiS_,"a",@progbits
	.sectionflags	@""
	.align	4
.nv.constant0._Z9prefixSumPiS_:
	.zero		912


//--------------------- SYMBOLS --------------------------

	.type		.nv.reservedSmem.offset0,@object
	.size		.nv.reservedSmem.offset0,0x4
	.type		.nv.reservedSmem.cap,@object
	.size		.nv.reservedSmem.cap,0x4
